	.headerflags	@"EF_CUDA_TEXMODE_UNIFIED EF_CUDA_64BIT_ADDRESS EF_CUDA_ACCELERATORS EF_CUDA_SM90 EF_CUDA_VIRTUAL_SM(EF_CUDA_SM90)"
	.elftype	@"ET_EXEC"


//--------------------- .nv.info                  --------------------------
	.section	.nv.info,"",@"SHT_CUDA_INFO"
	.align	4


	//----- nvinfo : EIATTR_REGCOUNT
	.align		4
        /*0000*/ 	.byte	0x04, 0x2f
        /*0002*/ 	.short	(.L_1 - .L_0)
	.align		4
.L_0:
        /*0004*/ 	.word	index@(triton_poi_fused_constant_pad_nd_0)
        /*0008*/ 	.word	0x0000000a


	//----- nvinfo : EIATTR_MIN_STACK_SIZE
	.align		4
.L_1:
        /*000c*/ 	.byte	0x04, 0x12
        /*000e*/ 	.short	(.L_3 - .L_2)
	.align		4
.L_2:
        /*0010*/ 	.word	index@(triton_poi_fused_constant_pad_nd_0)
        /*0014*/ 	.word	0x00000000


	//----- nvinfo : EIATTR_FRAME_SIZE
	.align		4
.L_3:
        /*0018*/ 	.byte	0x04, 0x11
        /*001a*/ 	.short	(.L_5 - .L_4)
	.align		4
.L_4:
        /*001c*/ 	.word	index@(triton_poi_fused_constant_pad_nd_0)
        /*0020*/ 	.word	0x00000000


	//----- nvinfo : EIATTR_MIN_STACK_SIZE
	.align		4
.L_5:
        /*0024*/ 	.byte	0x04, 0x12
        /*0026*/ 	.short	(.L_7 - .L_6)
	.align		4
.L_6:
        /*0028*/ 	.word	index@(triton_poi_fused_constant_pad_nd_0)
        /*002c*/ 	.word	0x00000000
.L_7:


//--------------------- .nv.info.triton_poi_fused_constant_pad_nd_0 --------------------------
	.section	.nv.info.triton_poi_fused_constant_pad_nd_0,"",@"SHT_CUDA_INFO"
	.sectionflags	@""
	.align	4


	//----- nvinfo : EIATTR_CUDA_API_VERSION
	.align		4
        /*0000*/ 	.byte	0x04, 0x37
        /*0002*/ 	.short	(.L_9 - .L_8)
.L_8:
        /*0004*/ 	.word	0x0000007c


	//----- nvinfo : EIATTR_KPARAM_INFO
	.align		4
.L_9:
        /*0008*/ 	.byte	0x04, 0x17
        /*000a*/ 	.short	(.L_11 - .L_10)
.L_10:
        /*000c*/ 	.word	0x00000000
        /*0010*/ 	.short	0x0002
        /*0012*/ 	.short	0x0010
        /*0014*/ 	.byte	0x00, 0xf0, 0x11, 0x00


	//----- nvinfo : EIATTR_KPARAM_INFO
	.align		4
.L_11:
        /*0018*/ 	.byte	0x04, 0x17
        /*001a*/ 	.short	(.L_13 - .L_12)
.L_12:
        /*001c*/ 	.word	0x00000000
        /*0020*/ 	.short	0x0001
        /*0022*/ 	.short	0x0008
        /*0024*/ 	.byte	0x00, 0xf4, 0x21, 0x00


	//----- nvinfo : EIATTR_KPARAM_INFO
	.align		4
.L_13:
        /*0028*/ 	.byte	0x04, 0x17
        /*002a*/ 	.short	(.L_15 - .L_14)
.L_14:
        /*002c*/ 	.word	0x00000000
        /*0030*/ 	.short	0x0000
        /*0032*/ 	.short	0x0000
        /*0034*/ 	.byte	0x00, 0xf4, 0x21, 0x00


	//----- nvinfo : EIATTR_SPARSE_MMA_MASK
	.align		4
.L_15:
        /*0038*/ 	.byte	0x03, 0x50
        /*003a*/ 	.short	0x0000


	//----- nvinfo : EIATTR_MAXREG_COUNT
	.align		4
        /*003c*/ 	.byte	0x03, 0x1b
        /*003e*/ 	.short	0x00ff


	//----- nvinfo : EIATTR_EXIT_INSTR_OFFSETS
	.align		4
        /*0040*/ 	.byte	0x04, 0x1c
        /*0042*/ 	.short	(.L_17 - .L_16)


	//   ....[0]....
.L_16:
        /*0044*/ 	.word	0x000001d0


	//   ....[1]....
        /*0048*/ 	.word	0x000001f0


	//----- nvinfo : EIATTR_REQNTID
	.align		4
.L_17:
        /*004c*/ 	.byte	0x04, 0x10
        /*004e*/ 	.short	(.L_19 - .L_18)
.L_18:
        /*0050*/ 	.word	0x00000020
        /*0054*/ 	.word	0x00000001
        /*0058*/ 	.word	0x00000001


	//----- nvinfo : EIATTR_CRS_STACK_SIZE
	.align		4
.L_19:
        /*005c*/ 	.byte	0x04, 0x1e
        /*005e*/ 	.short	(.L_21 - .L_20)
.L_20:
        /*0060*/ 	.word	0x00000000


	//----- nvinfo : EIATTR_CBANK_PARAM_SIZE
	.align		4
.L_21:
        /*0064*/ 	.byte	0x03, 0x19
        /*0066*/ 	.short	0x0014


	//----- nvinfo : EIATTR_PARAM_CBANK
	.align		4
        /*0068*/ 	.byte	0x04, 0x0a
        /*006a*/ 	.short	(.L_23 - .L_22)
	.align		4
.L_22:
        /*006c*/ 	.word	index@(.nv.constant0.triton_poi_fused_constant_pad_nd_0)
        /*0070*/ 	.short	0x0210
        /*0072*/ 	.short	0x0014


	//----- nvinfo : EIATTR_SW_WAR
	.align		4
.L_23:
        /*0074*/ 	.byte	0x04, 0x36
        /*0076*/ 	.short	(.L_25 - .L_24)
.L_24:
        /*0078*/ 	.word	0x00000008
.L_25:


//--------------------- .nv.callgraph             --------------------------
	.section	.nv.callgraph,"",@"SHT_CUDA_CALLGRAPH"
	.align	4
	.sectionentsize	8
	.align		4
        /*0000*/ 	.word	0x00000000
	.align		4
        /*0004*/ 	.word	0xffffffff
	.align		4
        /*0008*/ 	.word	0x00000000
	.align		4
        /*000c*/ 	.word	0xfffffffe
	.align		4
        /*0010*/ 	.word	0x00000000
	.align		4
        /*0014*/ 	.word	0xfffffffd
	.align		4
        /*0018*/ 	.word	0x00000000
	.align		4
        /*001c*/ 	.word	0xfffffffc


//--------------------- .text.triton_poi_fused_constant_pad_nd_0 --------------------------
	.section	.text.triton_poi_fused_constant_pad_nd_0,"ax",@progbits
	.align	128
        .global         triton_poi_fused_constant_pad_nd_0
        .type           triton_poi_fused_constant_pad_nd_0,@function
        .size           triton_poi_fused_constant_pad_nd_0,(.L_x_3 - triton_poi_fused_constant_pad_nd_0)
        .other          triton_poi_fused_constant_pad_nd_0,@"STO_CUDA_ENTRY STV_DEFAULT"
triton_poi_fused_constant_pad_nd_0:
.text.triton_poi_fused_constant_pad_nd_0:
[----:B------:R-:W0:Y:S02]  /*0000*/  LDC R1, c[0x0][0x28] ;  /* 0x00000a00ff017b82 */ /* 0x000e240000000800 */
[----:B------:R-:W1:Y:S01]  /*0010*/  S2R R6, SR_TID.X ;  /* 0x0000000000067919 */ /* 0x000e620000002100 */
[----:B------:R-:W2:Y:S01]  /*0020*/  LDC.64 R2, c[0x0][0x218] ;  /* 0x00008600ff027b82 */ /* 0x000ea20000000a00 */
[----:B------:R-:W-:Y:S01]  /*0030*/  ULDC.64 UR4, c[0x0][0x210] ;  /* 0x0000840000047ab9 */ /* 0x000fe20000000a00 */
[----:B------:R-:W-:Y:S01]  /*0040*/  BSSY B0, `(.L_x_0) ;  /* 0x0000017000007945 */ /* 0x000fe20003800000 */
[----:B------:R-:W3:Y:S01]  /*0050*/  S2R R7, SR_CTAID.X ;  /* 0x0000000000077919 */ /* 0x000ee20000002500 */
[----:B-1----:R-:W-:-:S05]  /*0060*/  LOP3.LUT R6, R6, 0x1f, RZ, 0xc0, !PT ;  /* 0x0000001f06067812 */ /* 0x002fca00078ec0ff */
[----:B---3--:R-:W-:Y:S02]  /*0070*/  IMAD R7, R7, 0x20, R6 ;  /* 0x0000002007077824 */ /* 0x008fe400078e0206 */
[----:B------:R-:W-:Y:S02]  /*0080*/  IMAD.MOV.U32 R6, RZ, RZ, RZ ;  /* 0x000000ffff067224 */ /* 0x000fe400078e00ff */
[----:B--2---:R-:W-:-:S04]  /*0090*/  IMAD.WIDE R2, R7, 0x4, R2 ;  /* 0x0000000407027825 */ /* 0x004fc800078e0202 */
[----:B------:R-:W-:-:S05]  /*00a0*/  IMAD.HI R0, R7, -0x6db6db6d, R6 ;  /* 0x9249249307007827 */ /* 0x000fca00078e0206 */
[----:B------:R-:W-:-:S04]  /*00b0*/  SHF.R.U32.HI R5, RZ, 0x1f, R0 ;  /* 0x0000001fff057819 */ /* 0x000fc80000011600 */
[----:B------:R-:W-:-:S05]  /*00c0*/  LEA.HI.SX32 R5, R0, R5, 0x1e ;  /* 0x0000000500057211 */ /* 0x000fca00078ff2ff */
[C---:B------:R-:W-:Y:S02]  /*00d0*/  IMAD R0, R5.reuse, -0x7, R7 ;  /* 0xfffffff905007824 */ /* 0x040fe400078e0207 */
[----:B------:R-:W-:-:S03]  /*00e0*/  IMAD.SHL.U32 R5, R5, 0x4, RZ ;  /* 0x0000000405057824 */ /* 0x000fc600078e00ff */
[----:B------:R-:W-:Y:S02]  /*00f0*/  ISETP.GT.AND P0, PT, R0, 0x2, PT ;  /* 0x000000020000780c */ /* 0x000fe40003f04270 */
[----:B------:R-:W-:Y:S02]  /*0100*/  SHF.R.S32.HI R4, RZ, 0x1f, R0 ;  /* 0x0000001fff047819 */ /* 0x000fe40000011400 */
[----:B------:R-:W-:Y:S02]  /*0110*/  ISETP.LT.AND P0, PT, R7, 0x1c, P0 ;  /* 0x0000001c0700780c */ /* 0x000fe40000701270 */
[----:B------:R-:W-:Y:S01]  /*0120*/  IADD3 R6, P1, R0, R5, RZ ;  /* 0x0000000500067210 */ /* 0x000fe20007f3e0ff */
[----:B------:R-:W-:-:S03]  /*0130*/  IMAD.MOV.U32 R0, RZ, RZ, RZ ;  /* 0x000000ffff007224 */ /* 0x000fc600078e00ff */
[----:B------:R-:W-:Y:S02]  /*0140*/  LEA.HI.X.SX32 R5, R5, R4, 0x1, P1 ;  /* 0x0000000405057211 */ /* 0x000fe400008f0eff */
[C---:B------:R-:W-:Y:S02]  /*0150*/  LEA R4, P2, R6.reuse, UR4, 0x2 ;  /* 0x0000000406047c11 */ /* 0x040fe4000f8410ff */
[----:B------:R-:W-:Y:S02]  /*0160*/  ISETP.GE.AND P1, PT, R7, 0x1c, PT ;  /* 0x0000001c0700780c */ /* 0x000fe40003f26270 */
[----:B------:R-:W-:Y:S01]  /*0170*/  LEA.HI.X R5, R6, UR5, R5, 0x2, P2 ;  /* 0x0000000506057c11 */ /* 0x000fe200090f1405 */
[----:B------:R-:W-:Y:S01]  /*0180*/  ULDC.64 UR4, c[0x0][0x208] ;  /* 0x0000820000047ab9 */ /* 0x000fe20000000a00 */
[----:B------:R-:W-:Y:S09]  /*0190*/  @!P0 BRA `(.L_x_1) ;  /* 0x0000000000048947 */ /* 0x000ff20003800000 */
[----:B------:R1:W5:Y:S02]  /*01a0*/  LDG.E R0, desc[UR4][R4.64+-0xc] ;  /* 0xfffff40404007981 */ /* 0x000364000c1e1900 */
.L_x_1:
[----:B------:R-:W-:Y:S05]  /*01b0*/  BSYNC B0 ;  /* 0x0000000000007941 */ /* 0x000fea0003800000 */
.L_x_0:
[----:B-1---5:R-:W-:Y:S01]  /*01c0*/  SEL R5, R0, RZ, P0 ;  /* 0x000000ff00057207 */ /* 0x022fe20000000000 */
[----:B------:R-:W-:Y:S06]  /*01d0*/  @P1 EXIT ;  /* 0x000000000000194d */ /* 0x000fec0003800000 */
[----:B------:R-:W-:Y:S01]  /*01e0*/  STG.E desc[UR4][R2.64], R5 ;  /* 0x0000000502007986 */ /* 0x000fe2000c101904 */
[----:B------:R-:W-:Y:S05]  /*01f0*/  EXIT ;  /* 0x000000000000794d */ /* 0x000fea0003800000 */
.L_x_2:
[----:B------:R-:W-:-:S00]  /*0200*/  BRA `(.L_x_2) ;  /* 0xfffffffc00fc7947 */ /* 0x000fc0000383ffff */
[----:B------:R-:W-:-:S00]  /*0210*/  NOP ;  /* 0x0000000000007918 */ /* 0x000fc00000000000 */
        /* <DEDUP_REMOVED lines=14> */
.L_x_3:


//--------------------- .nv.constant0.triton_poi_fused_constant_pad_nd_0 --------------------------
	.section	.nv.constant0.triton_poi_fused_constant_pad_nd_0,"a",@progbits
	.sectionflags	@""
	.align	4
.nv.constant0.triton_poi_fused_constant_pad_nd_0:
	.zero		548
